//
// Generated by NVIDIA NVVM Compiler
//
// Compiler Build ID: CL-36424714
// Cuda compilation tools, release 13.0, V13.0.88
// Based on NVVM 20.0.0
//

.version 9.0
.target sm_100
.address_size 64

	// .globl	_Z23conv2d_shared_mem_blockILi32EEviiPKdPd
// _ZZ23conv2d_shared_mem_blockILi32EEviiPKdPdE2As has been demoted

.visible .entry _Z23conv2d_shared_mem_blockILi32EEviiPKdPd(
	.param .u32 _Z23conv2d_shared_mem_blockILi32EEviiPKdPd_param_0,
	.param .u32 _Z23conv2d_shared_mem_blockILi32EEviiPKdPd_param_1,
	.param .u64 .ptr .align 1 _Z23conv2d_shared_mem_blockILi32EEviiPKdPd_param_2,
	.param .u64 .ptr .align 1 _Z23conv2d_shared_mem_blockILi32EEviiPKdPd_param_3
)
{
	.reg .pred 	%p<6>;
	.reg .b16 	%rs<51>;
	.reg .b32 	%r<89>;
	.reg .b64 	%rd<17>;
	.reg .b64 	%fd<25>;
	// demoted variable
	.shared .align 8 .b8 _ZZ23conv2d_shared_mem_blockILi32EEviiPKdPdE2As[9248];
	ld.param.u32 	%r14, [_Z23conv2d_shared_mem_blockILi32EEviiPKdPd_param_1];
	ld.param.u64 	%rd3, [_Z23conv2d_shared_mem_blockILi32EEviiPKdPd_param_2];
	ld.param.u64 	%rd2, [_Z23conv2d_shared_mem_blockILi32EEviiPKdPd_param_3];
	cvta.to.global.u64 	%rd1, %rd3;
	mov.u32 	%r15, %ctaid.y;
	mov.u32 	%r16, %ctaid.x;
	mov.u32 	%r1, %tid.x;
	shl.b32 	%r2, %r15, 5;
	shl.b32 	%r3, %r16, 5;
	add.s32 	%r4, %r14, 2;
	mov.u32 	%r5, %ntid.x;
	add.s32 	%r17, %r1, %r5;
	max.u32 	%r18, %r17, 1156;
	setp.lt.u32 	%p1, %r17, 1156;
	selp.u32 	%r19, 1, 0, %p1;
	add.s32 	%r20, %r17, %r19;
	sub.s32 	%r21, %r18, %r20;
	div.u32 	%r22, %r21, %r5;
	add.s32 	%r6, %r22, %r19;
	and.b32  	%r23, %r6, 3;
	setp.eq.s32 	%p2, %r23, 3;
	mov.u32 	%r88, %r1;
	@%p2 bra 	$L__BB0_3;
	add.s32 	%r24, %r6, 1;
	and.b32  	%r25, %r24, 3;
	cvt.u16.u32 	%rs46, %r1;
	cvt.u16.u32 	%rs2, %r5;
	neg.s32 	%r86, %r25;
	mad.lo.s32 	%r88, %r5, %r25, %r1;
$L__BB0_2:
	.pragma "nounroll";
	mul.hi.u16 	%rs20, %rs46, -3855;
	shr.u16 	%rs21, %rs20, 5;
	mul.lo.s16 	%rs22, %rs21, 34;
	sub.s16 	%rs23, %rs46, %rs22;
	cvt.u32.u16 	%r26, %rs21;
	cvt.u32.u16 	%r27, %rs23;
	add.s32 	%r28, %r2, %r26;
	add.s32 	%r29, %r3, %r27;
	mad.lo.s32 	%r30, %r28, %r4, %r29;
	mul.wide.s32 	%rd4, %r30, 8;
	add.s64 	%rd5, %rd1, %rd4;
	ld.global.f64 	%fd1, [%rd5];
	mul.wide.u16 	%r31, %rs21, 34;
	add.s32 	%r32, %r31, %r27;
	shl.b32 	%r33, %r32, 3;
	mov.u32 	%r34, _ZZ23conv2d_shared_mem_blockILi32EEviiPKdPdE2As;
	add.s32 	%r35, %r34, %r33;
	st.shared.f64 	[%r35], %fd1;
	add.s16 	%rs46, %rs46, %rs2;
	add.s32 	%r86, %r86, 1;
	setp.ne.s32 	%p3, %r86, 0;
	@%p3 bra 	$L__BB0_2;
$L__BB0_3:
	setp.lt.u32 	%p4, %r6, 3;
	@%p4 bra 	$L__BB0_6;
	cvt.u16.u32 	%rs24, %r5;
	shl.b16 	%rs5, %rs24, 1;
	cvt.u16.u32 	%rs49, %r88;
	add.s16 	%rs50, %rs5, %rs49;
	shl.b16 	%rs8, %rs24, 2;
	mul.lo.s16 	%rs9, %rs24, 3;
	add.s16 	%rs48, %rs9, %rs49;
	add.s32 	%r36, %r5, %r88;
	cvt.u16.u32 	%rs47, %r36;
	mov.u32 	%r45, _ZZ23conv2d_shared_mem_blockILi32EEviiPKdPdE2As;
$L__BB0_5:
	mul.hi.u16 	%rs25, %rs50, -3855;
	shr.u16 	%rs26, %rs25, 5;
	mul.lo.s16 	%rs27, %rs26, 34;
	sub.s16 	%rs28, %rs50, %rs27;
	mul.hi.u16 	%rs29, %rs48, -3855;
	shr.u16 	%rs30, %rs29, 5;
	mul.lo.s16 	%rs31, %rs30, 34;
	sub.s16 	%rs32, %rs48, %rs31;
	mul.hi.u16 	%rs33, %rs49, -3855;
	shr.u16 	%rs34, %rs33, 5;
	cvt.u32.u16 	%r37, %rs34;
	mad.lo.s16 	%rs35, %rs34, -34, %rs49;
	cvt.u32.u16 	%r38, %rs35;
	add.s32 	%r39, %r2, %r37;
	add.s32 	%r40, %r3, %r38;
	mad.lo.s32 	%r41, %r39, %r4, %r40;
	mul.wide.s32 	%rd6, %r41, 8;
	add.s64 	%rd7, %rd1, %rd6;
	ld.global.f64 	%fd2, [%rd7];
	mul.wide.u16 	%r42, %rs34, 34;
	add.s32 	%r43, %r42, %r38;
	shl.b32 	%r44, %r43, 3;
	add.s32 	%r46, %r45, %r44;
	st.shared.f64 	[%r46], %fd2;
	add.s32 	%r47, %r88, %r5;
	mul.hi.u16 	%rs36, %rs47, -3855;
	shr.u16 	%rs37, %rs36, 5;
	mul.lo.s16 	%rs38, %rs37, 34;
	sub.s16 	%rs39, %rs47, %rs38;
	cvt.u32.u16 	%r48, %rs37;
	cvt.u32.u16 	%r49, %rs39;
	add.s32 	%r50, %r2, %r48;
	add.s32 	%r51, %r3, %r49;
	mad.lo.s32 	%r52, %r50, %r4, %r51;
	mul.wide.s32 	%rd8, %r52, 8;
	add.s64 	%rd9, %rd1, %rd8;
	ld.global.f64 	%fd3, [%rd9];
	mul.wide.u16 	%r53, %rs37, 34;
	add.s32 	%r54, %r53, %r49;
	shl.b32 	%r55, %r54, 3;
	add.s32 	%r56, %r45, %r55;
	st.shared.f64 	[%r56], %fd3;
	add.s32 	%r57, %r47, %r5;
	add.s16 	%rs40, %rs5, %rs49;
	mul.hi.u16 	%rs41, %rs40, -3855;
	shr.u16 	%rs42, %rs41, 5;
	cvt.u32.u16 	%r58, %rs42;
	cvt.u32.u16 	%r59, %rs28;
	add.s32 	%r60, %r2, %r58;
	add.s32 	%r61, %r3, %r59;
	mad.lo.s32 	%r62, %r60, %r4, %r61;
	mul.wide.s32 	%rd10, %r62, 8;
	add.s64 	%rd11, %rd1, %rd10;
	ld.global.f64 	%fd4, [%rd11];
	mul.wide.u16 	%r63, %rs42, 34;
	add.s32 	%r64, %r63, %r59;
	shl.b32 	%r65, %r64, 3;
	add.s32 	%r66, %r45, %r65;
	st.shared.f64 	[%r66], %fd4;
	add.s32 	%r67, %r57, %r5;
	add.s16 	%rs43, %rs9, %rs49;
	mul.hi.u16 	%rs44, %rs43, -3855;
	shr.u16 	%rs45, %rs44, 5;
	cvt.u32.u16 	%r68, %rs45;
	cvt.u32.u16 	%r69, %rs32;
	add.s32 	%r70, %r2, %r68;
	add.s32 	%r71, %r3, %r69;
	mad.lo.s32 	%r72, %r70, %r4, %r71;
	mul.wide.s32 	%rd12, %r72, 8;
	add.s64 	%rd13, %rd1, %rd12;
	ld.global.f64 	%fd5, [%rd13];
	mul.wide.u16 	%r73, %rs45, 34;
	add.s32 	%r74, %r73, %r69;
	shl.b32 	%r75, %r74, 3;
	add.s32 	%r76, %r45, %r75;
	st.shared.f64 	[%r76], %fd5;
	add.s32 	%r88, %r67, %r5;
	add.s16 	%rs50, %rs50, %rs8;
	add.s16 	%rs49, %rs49, %rs8;
	add.s16 	%rs48, %rs48, %rs8;
	add.s16 	%rs47, %rs47, %rs8;
	setp.lt.u32 	%p5, %r88, 1156;
	@%p5 bra 	$L__BB0_5;
$L__BB0_6:
	shr.u32 	%r77, %r1, 5;
	and.b32  	%r78, %r1, 31;
	bar.sync 	0;
	mad.lo.s32 	%r79, %r77, 34, %r78;
	shl.b32 	%r80, %r79, 3;
	mov.u32 	%r81, _ZZ23conv2d_shared_mem_blockILi32EEviiPKdPdE2As;
	add.s32 	%r82, %r80, %r81;
	ld.shared.f64 	%fd6, [%r82];
	mov.f64 	%fd7, 0d0000000000000000;
	sub.f64 	%fd8, %fd7, %fd6;
	ld.shared.f64 	%fd9, [%r82+8];
	sub.f64 	%fd10, %fd8, %fd9;
	ld.shared.f64 	%fd11, [%r82+16];
	sub.f64 	%fd12, %fd10, %fd11;
	ld.shared.f64 	%fd13, [%r82+272];
	sub.f64 	%fd14, %fd12, %fd13;
	ld.shared.f64 	%fd15, [%r82+280];
	fma.rn.f64 	%fd16, %fd15, 0d4020000000000000, %fd14;
	ld.shared.f64 	%fd17, [%r82+288];
	sub.f64 	%fd18, %fd16, %fd17;
	ld.shared.f64 	%fd19, [%r82+544];
	sub.f64 	%fd20, %fd18, %fd19;
	ld.shared.f64 	%fd21, [%r82+552];
	sub.f64 	%fd22, %fd20, %fd21;
	ld.shared.f64 	%fd23, [%r82+560];
	sub.f64 	%fd24, %fd22, %fd23;
	cvta.to.global.u64 	%rd14, %rd2;
	add.s32 	%r83, %r2, %r77;
	add.s32 	%r84, %r78, %r3;
	mad.lo.s32 	%r85, %r14, %r83, %r84;
	mul.wide.u32 	%rd15, %r85, 8;
	add.s64 	%rd16, %rd14, %rd15;
	st.global.f64 	[%rd16], %fd24;
	ret;

}


// ===== COMPILED SASS (sm_100) =====

	.target	sm_100

	.elftype	@"ET_EXEC"


//--------------------- .note.nv.tkinfo           --------------------------
	.section	.note.nv.tkinfo,"",@"SHT_NOTE"
	.sectionflags	@"SHF_NOTE_NV_TKINFO"
	.tkinfo
        /*0018*/ 	.word	0x00000002
        /*0030*/ 	.string	""
        /*0030*/ 	.string	"ptxas"
        /*0030*/ 	.string	"Cuda compilation tools, release 13.0, V13.0.88"
        /*0030*/ 	.string	"Build cuda_13.0.r13.0/compiler.36424714_0"
        /*0030*/ 	.string	"-arch sm_100 -m 64 "



//--------------------- .note.nv.cuinfo           --------------------------
	.section	.note.nv.cuinfo,"",@"SHT_NOTE"
	.sectionflags	@"SHF_NOTE_NV_CUINFO"
        /*0018*/ 	.short	0x0002
        /*001a*/ 	.short	0x0064
        /*001c*/ 	.short	0x0082
	.zero		2


//--------------------- .nv.info                  --------------------------
	.section	.nv.info,"",@"SHT_CUDA_INFO"
	.align	4


	//----- nvinfo : EIATTR_REGCOUNT
	.align		4
        /*0000*/ 	.byte	0x04, 0x2f
        /*0002*/ 	.short	(.L_1 - .L_0)
	.align		4
.L_0:
        /*0004*/ 	.word	index@(_Z23conv2d_shared_mem_blockILi32EEviiPKdPd)
        /*0008*/ 	.word	0x00000020


	//----- nvinfo : EIATTR_FRAME_SIZE
	.align		4
.L_1:
        /*000c*/ 	.byte	0x04, 0x11
        /*000e*/ 	.short	(.L_3 - .L_2)
	.align		4
.L_2:
        /*0010*/ 	.word	index@(_Z23conv2d_shared_mem_blockILi32EEviiPKdPd)
        /*0014*/ 	.word	0x00000000


	//----- nvinfo : EIATTR_MIN_STACK_SIZE
	.align		4
.L_3:
        /*0018*/ 	.byte	0x04, 0x12
        /*001a*/ 	.short	(.L_5 - .L_4)
	.align		4
.L_4:
        /*001c*/ 	.word	index@(_Z23conv2d_shared_mem_blockILi32EEviiPKdPd)
        /*0020*/ 	.word	0x00000000
.L_5:


//--------------------- .nv.compat                --------------------------
	.section	.nv.compat,"",@"SHT_CUDA_COMPAT_INFO"
	.align	4
        /*0000*/ 	.byte	0x02, 0x09, 0x00, 0x00, 0x02, 0x02, 0x01, 0x00, 0x02, 0x05, 0x05, 0x00, 0x03, 0x07, 0x01, 0x01
        /*0010*/ 	.byte	0x02, 0x03, 0x00, 0x00, 0x02, 0x06, 0x01, 0x00, 0x04, 0x0b, 0x08, 0x00, 0x01, 0x00, 0x00, 0x00
        /*0020*/ 	.byte	0x00, 0x00, 0x00, 0x00


//--------------------- .nv.info._Z23conv2d_shared_mem_blockILi32EEviiPKdPd --------------------------
	.section	.nv.info._Z23conv2d_shared_mem_blockILi32EEviiPKdPd,"",@"SHT_CUDA_INFO"
	.sectionflags	@""
	.align	4


	//----- nvinfo : EIATTR_CUDA_API_VERSION
	.align		4
        /*0000*/ 	.byte	0x04, 0x37
        /*0002*/ 	.short	(.L_7 - .L_6)
.L_6:
        /*0004*/ 	.word	0x00000082


	//----- nvinfo : EIATTR_KPARAM_INFO
	.align		4
.L_7:
        /*0008*/ 	.byte	0x04, 0x17
        /*000a*/ 	.short	(.L_9 - .L_8)
.L_8:
        /*000c*/ 	.word	0x00000000
        /*0010*/ 	.short	0x0003
        /*0012*/ 	.short	0x0010
        /*0014*/ 	.byte	0x00, 0xf5, 0x21, 0x00


	//----- nvinfo : EIATTR_KPARAM_INFO
	.align		4
.L_9:
        /*0018*/ 	.byte	0x04, 0x17
        /*001a*/ 	.short	(.L_11 - .L_10)
.L_10:
        /*001c*/ 	.word	0x00000000
        /*0020*/ 	.short	0x0002
        /*0022*/ 	.short	0x0008
        /*0024*/ 	.byte	0x00, 0xf5, 0x21, 0x00


	//----- nvinfo : EIATTR_KPARAM_INFO
	.align		4
.L_11:
        /*0028*/ 	.byte	0x04, 0x17
        /*002a*/ 	.short	(.L_13 - .L_12)
.L_12:
        /*002c*/ 	.word	0x00000000
        /*0030*/ 	.short	0x0001
        /*0032*/ 	.short	0x0004
        /*0034*/ 	.byte	0x00, 0xf0, 0x11, 0x00


	//----- nvinfo : EIATTR_KPARAM_INFO
	.align		4
.L_13:
        /*0038*/ 	.byte	0x04, 0x17
        /*003a*/ 	.short	(.L_15 - .L_14)
.L_14:
        /*003c*/ 	.word	0x00000000
        /*0040*/ 	.short	0x0000
        /*0042*/ 	.short	0x0000
        /*0044*/ 	.byte	0x00, 0xf0, 0x11, 0x00


	//----- nvinfo : EIATTR_SPARSE_MMA_MASK
	.align		4
.L_15:
        /*0048*/ 	.byte	0x03, 0x50
        /*004a*/ 	.short	0x0000


	//----- nvinfo : EIATTR_MAXREG_COUNT
	.align		4
        /*004c*/ 	.byte	0x03, 0x1b
        /*004e*/ 	.short	0x00ff


	//----- nvinfo : EIATTR_NUM_BARRIERS
	.align		4
        /*0050*/ 	.byte	0x02, 0x4c
        /*0052*/ 	.byte	0x01
	.zero		1


	//----- nvinfo : EIATTR_MERCURY_ISA_VERSION
	.align		4
        /*0054*/ 	.byte	0x03, 0x5f
        /*0056*/ 	.short	0x0101


	//----- nvinfo : EIATTR_VRC_CTA_INIT_COUNT
	.align		4
        /*0058*/ 	.byte	0x02, 0x4a
	.zero		1
	.zero		1


	//----- nvinfo : EIATTR_EXIT_INSTR_OFFSETS
	.align		4
        /*005c*/ 	.byte	0x04, 0x1c
        /*005e*/ 	.short	(.L_17 - .L_16)


	//   ....[0]....
.L_16:
        /*0060*/ 	.word	0x00000c30


	//----- nvinfo : EIATTR_CRS_STACK_SIZE
	.align		4
.L_17:
        /*0064*/ 	.byte	0x04, 0x1e
        /*0066*/ 	.short	(.L_19 - .L_18)
.L_18:
        /*0068*/ 	.word	0x00000000


	//----- nvinfo : EIATTR_CBANK_PARAM_SIZE
	.align		4
.L_19:
        /*006c*/ 	.byte	0x03, 0x19
        /*006e*/ 	.short	0x0018


	//----- nvinfo : EIATTR_PARAM_CBANK
	.align		4
        /*0070*/ 	.byte	0x04, 0x0a
        /*0072*/ 	.short	(.L_21 - .L_20)
	.align		4
.L_20:
        /*0074*/ 	.word	index@(.nv.constant0._Z23conv2d_shared_mem_blockILi32EEviiPKdPd)
        /*0078*/ 	.short	0x0380
        /*007a*/ 	.short	0x0018


	//----- nvinfo : EIATTR_SW_WAR
	.align		4
.L_21:
        /*007c*/ 	.byte	0x04, 0x36
        /*007e*/ 	.short	(.L_23 - .L_22)
.L_22:
        /*0080*/ 	.word	0x00000008
.L_23:


//--------------------- .nv.callgraph             --------------------------
	.section	.nv.callgraph,"",@"SHT_CUDA_CALLGRAPH"
	.align	4
	.sectionentsize	8
	.align		4
        /*0000*/ 	.word	0x00000000
	.align		4
        /*0004*/ 	.word	0xffffffff
	.align		4
        /*0008*/ 	.word	0x00000000
	.align		4
        /*000c*/ 	.word	0xfffffffe
	.align		4
        /*0010*/ 	.word	0x00000000
	.align		4
        /*0014*/ 	.word	0xfffffffd
	.align		4
        /*0018*/ 	.word	0x00000000
	.align		4
        /*001c*/ 	.word	0xfffffffc


//--------------------- .text._Z23conv2d_shared_mem_blockILi32EEviiPKdPd --------------------------
	.section	.text._Z23conv2d_shared_mem_blockILi32EEviiPKdPd,"ax",@progbits
	.align	128
        .global         _Z23conv2d_shared_mem_blockILi32EEviiPKdPd
        .type           _Z23conv2d_shared_mem_blockILi32EEviiPKdPd,@function
        .size           _Z23conv2d_shared_mem_blockILi32EEviiPKdPd,(.L_x_7 - _Z23conv2d_shared_mem_blockILi32EEviiPKdPd)
        .other          _Z23conv2d_shared_mem_blockILi32EEviiPKdPd,@"STO_CUDA_ENTRY STV_DEFAULT"
_Z23conv2d_shared_mem_blockILi32EEviiPKdPd:
.text._Z23conv2d_shared_mem_blockILi32EEviiPKdPd:
[----:B------:R-:W-:Y:S08]  /*0000*/  LDC R1, c[0x0][0x37c] ;  /* 0x0000df00ff017b82 */ /* 0x000ff00000000800 */
[----:B------:R-:W0:Y:S01]  /*0010*/  LDC R0, c[0x0][0x360] ;  /* 0x0000d800ff007b82 */ /* 0x000e220000000800 */
[----:B------:R-:W1:Y:S01]  /*0020*/  S2R R3, SR_TID.X ;  /* 0x0000000000037919 */ /* 0x000e620000002100 */
[----:B------:R-:W2:Y:S01]  /*0030*/  LDCU UR7, c[0x0][0x384] ;  /* 0x00007080ff0777ac */ /* 0x000ea20008000800 */
[----:B------:R-:W-:Y:S01]  /*0040*/  BSSY.RECONVERGENT B0, `(.L_x_0) ;  /* 0x0000040000007945 */ /* 0x000fe20003800200 */
[----:B------:R-:W3:Y:S01]  /*0050*/  LDCU.64 UR8, c[0x0][0x358] ;  /* 0x00006b00ff0877ac */ /* 0x000ee20008000a00 */
[----:B--2---:R-:W-:Y:S01]  /*0060*/  UIADD3 UR6, UPT, UPT, UR7, 0x2, URZ ;  /* 0x0000000207067890 */ /* 0x004fe2000fffe0ff */
[----:B0-----:R-:W0:Y:S01]  /*0070*/  I2F.U32.RP R8, R0 ;  /* 0x0000000000087306 */ /* 0x001e220000209000 */
[----:B------:R-:W-:Y:S01]  /*0080*/  ISETP.NE.U32.AND P2, PT, R0, RZ, PT ;  /* 0x000000ff0000720c */ /* 0x000fe20003f45070 */
[----:B-1----:R-:W-:Y:S01]  /*0090*/  IMAD.IADD R2, R3, 0x1, R0 ;  /* 0x0000000103027824 */ /* 0x002fe200078e0200 */
[----:B------:R-:W-:-:S04]  /*00a0*/  MOV R25, R3 ;  /* 0x0000000300197202 */ /* 0x000fc80000000f00 */
[C---:B------:R-:W-:Y:S01]  /*00b0*/  ISETP.GE.U32.AND P0, PT, R2.reuse, 0x484, PT ;  /* 0x000004840200780c */ /* 0x040fe20003f06070 */
[----:B0-----:R-:W0:Y:S01]  /*00c0*/  MUFU.RCP R8, R8 ;  /* 0x0000000800087308 */ /* 0x001e220000001000 */
[----:B------:R-:W-:Y:S02]  /*00d0*/  VIMNMX.U32 R7, PT, PT, R2, 0x484, !PT ;  /* 0x0000048402077848 */ /* 0x000fe40007fe0000 */
[----:B------:R-:W-:-:S04]  /*00e0*/  SEL R6, RZ, 0x1, P0 ;  /* 0x00000001ff067807 */ /* 0x000fc80000000000 */
[----:B------:R-:W-:Y:S01]  /*00f0*/  IADD3 R7, PT, PT, R7, -R2, -R6 ;  /* 0x8000000207077210 */ /* 0x000fe20007ffe806 */
[----:B0-----:R-:W-:-:S04]  /*0100*/  VIADD R4, R8, 0xffffffe ;  /* 0x0ffffffe08047836 */ /* 0x001fc80000000000 */
[----:B------:R0:W1:Y:S02]  /*0110*/  F2I.FTZ.U32.TRUNC.NTZ R5, R4 ;  /* 0x0000000400057305 */ /* 0x000064000021f000 */
[----:B0-----:R-:W-:Y:S02]  /*0120*/  HFMA2 R4, -RZ, RZ, 0, 0 ;  /* 0x00000000ff047431 */ /* 0x001fe400000001ff */
[----:B-1----:R-:W-:-:S04]  /*0130*/  IMAD.MOV R9, RZ, RZ, -R5 ;  /* 0x000000ffff097224 */ /* 0x002fc800078e0a05 */
[----:B------:R-:W-:-:S04]  /*0140*/  IMAD R9, R9, R0, RZ ;  /* 0x0000000009097224 */ /* 0x000fc800078e02ff */
[----:B------:R-:W-:Y:S02]  /*0150*/  IMAD.HI.U32 R8, R5, R9, R4 ;  /* 0x0000000905087227 */ /* 0x000fe400078e0004 */
[----:B------:R-:W0:Y:S04]  /*0160*/  S2R R4, SR_CTAID.X ;  /* 0x0000000000047919 */ /* 0x000e280000002500 */
[----:B------:R-:W-:-:S04]  /*0170*/  IMAD.HI.U32 R5, R8, R7, RZ ;  /* 0x0000000708057227 */ /* 0x000fc800078e00ff */
[----:B------:R-:W-:-:S04]  /*0180*/  IMAD.MOV R2, RZ, RZ, -R5 ;  /* 0x000000ffff027224 */ /* 0x000fc800078e0a05 */
[----:B------:R-:W-:-:S05]  /*0190*/  IMAD R7, R0, R2, R7 ;  /* 0x0000000200077224 */ /* 0x000fca00078e0207 */
[----:B------:R-:W-:-:S13]  /*01a0*/  ISETP.GE.U32.AND P0, PT, R7, R0, PT ;  /* 0x000000000700720c */ /* 0x000fda0003f06070 */
[----:B------:R-:W-:Y:S01]  /*01b0*/  @P0 IMAD.IADD R7, R7, 0x1, -R0 ;  /* 0x0000000107070824 */ /* 0x000fe200078e0a00 */
[----:B------:R-:W-:-:S04]  /*01c0*/  @P0 IADD3 R5, PT, PT, R5, 0x1, RZ ;  /* 0x0000000105050810 */ /* 0x000fc80007ffe0ff */
[----:B------:R-:W-:-:S13]  /*01d0*/  ISETP.GE.U32.AND P1, PT, R7, R0, PT ;  /* 0x000000000700720c */ /* 0x000fda0003f26070 */
[----:B------:R-:W-:Y:S01]  /*01e0*/  @P1 VIADD R5, R5, 0x1 ;  /* 0x0000000105051836 */ /* 0x000fe20000000000 */
[----:B------:R-:W-:-:S05]  /*01f0*/  @!P2 LOP3.LUT R5, RZ, R0, RZ, 0x33, !PT ;  /* 0x00000000ff05a212 */ /* 0x000fca00078e33ff */
[----:B------:R-:W-:-:S05]  /*0200*/  IMAD.IADD R5, R6, 0x1, R5 ;  /* 0x0000000106057824 */ /* 0x000fca00078e0205 */
[C---:B------:R-:W-:Y:S02]  /*0210*/  LOP3.LUT R2, R5.reuse, 0x3, RZ, 0xc0, !PT ;  /* 0x0000000305027812 */ /* 0x040fe400078ec0ff */
[----:B------:R-:W-:Y:S02]  /*0220*/  ISETP.GE.U32.AND P1, PT, R5, 0x3, PT ;  /* 0x000000030500780c */ /* 0x000fe40003f26070 */
[----:B------:R-:W-:Y:S02]  /*0230*/  ISETP.NE.AND P0, PT, R2, 0x3, PT ;  /* 0x000000030200780c */ /* 0x000fe40003f05270 */
[----:B------:R-:W1:Y:S11]  /*0240*/  S2R R2, SR_CTAID.Y ;  /* 0x0000000000027919 */ /* 0x000e760000002600 */
[----:B0--3--:R-:W-:Y:S05]  /*0250*/  @!P0 BRA `(.L_x_1) ;  /* 0x0000000000788947 */ /* 0x009fea0003800000 */
[----:B------:R-:W0:Y:S01]  /*0260*/  S2R R10, SR_CgaCtaId ;  /* 0x00000000000a7919 */ /* 0x000e220000008800 */
[----:B------:R-:W2:Y:S01]  /*0270*/  LDC.64 R6, c[0x0][0x388] ;  /* 0x0000e200ff067b82 */ /* 0x000ea20000000a00 */
[----:B------:R-:W-:Y:S01]  /*0280*/  VIADD R5, R5, 0x1 ;  /* 0x0000000105057836 */ /* 0x000fe20000000000 */
[----:B------:R-:W-:-:S04]  /*0290*/  MOV R9, 0x400 ;  /* 0x0000040000097802 */ /* 0x000fc80000000f00 */
[----:B------:R-:W-:-:S05]  /*02a0*/  LOP3.LUT R8, R5, 0x3, RZ, 0xc0, !PT ;  /* 0x0000000305087812 */ /* 0x000fca00078ec0ff */
[----:B------:R-:W-:Y:S02]  /*02b0*/  IMAD R25, R8, R0, R3 ;  /* 0x0000000008197224 */ /* 0x000fe400078e0203 */
[----:B------:R-:W-:Y:S01]  /*02c0*/  IMAD.MOV R8, RZ, RZ, -R8 ;  /* 0x000000ffff087224 */ /* 0x000fe200078e0a08 */
[----:B0-----:R-:W-:Y:S02]  /*02d0*/  LEA R5, R10, R9, 0x18 ;  /* 0x000000090a057211 */ /* 0x001fe400078ec0ff */
[----:B------:R-:W-:-:S07]  /*02e0*/  PRMT R9, R3, 0x7610, R9 ;  /* 0x0000761003097816 */ /* 0x000fce0000000009 */
.L_x_2:
[----:B0-----:R-:W-:-:S05]  /*02f0*/  LOP3.LUT R10, R9, 0xffff, RZ, 0xc0, !PT ;  /* 0x0000ffff090a7812 */ /* 0x001fca00078ec0ff */
[----:B------:R-:W-:-:S05]  /*0300*/  IMAD R10, R10, 0xf0f1, RZ ;  /* 0x0000f0f10a0a7824 */ /* 0x000fca00078e02ff */
[----:B------:R-:W-:-:S04]  /*0310*/  SHF.R.U32.HI R13, RZ, 0x15, R10 ;  /* 0x00000015ff0d7819 */ /* 0x000fc8000001160a */
[----:B------:R-:W-:-:S05]  /*0320*/  PRMT R10, R13, 0x9910, RZ ;  /* 0x000099100d0a7816 */ /* 0x000fca00000000ff */
[----:B------:R-:W-:-:S05]  /*0330*/  IMAD R10, R10, 0x22, RZ ;  /* 0x000000220a0a7824 */ /* 0x000fca00078e02ff */
[----:B------:R-:W-:-:S04]  /*0340*/  IADD3 R10, PT, PT, RZ, -R10, RZ ;  /* 0x8000000aff0a7210 */ /* 0x000fc80007ffe0ff */
[----:B------:R-:W-:-:S05]  /*0350*/  PRMT R10, R10, 0x7710, RZ ;  /* 0x000077100a0a7816 */ /* 0x000fca00000000ff */
[----:B------:R-:W-:-:S05]  /*0360*/  IMAD.IADD R10, R10, 0x1, R9 ;  /* 0x000000010a0a7824 */ /* 0x000fca00078e0209 */
[----:B------:R-:W-:Y:S01]  /*0370*/  LOP3.LUT R12, R10, 0xffff, RZ, 0xc0, !PT ;  /* 0x0000ffff0a0c7812 */ /* 0x000fe200078ec0ff */
[----:B-1----:R-:W-:-:S03]  /*0380*/  IMAD R10, R2, 0x20, R13 ;  /* 0x00000020020a7824 */ /* 0x002fc600078e020d */
[----:B------:R-:W-:-:S05]  /*0390*/  LEA R11, R4, R12, 0x5 ;  /* 0x0000000c040b7211 */ /* 0x000fca00078e28ff */
[----:B------:R-:W-:-:S04]  /*03a0*/  IMAD R11, R10, UR6, R11 ;  /* 0x000000060a0b7c24 */ /* 0x000fc8000f8e020b */
[----:B--2---:R-:W-:-:S06]  /*03b0*/  IMAD.WIDE R10, R11, 0x8, R6 ;  /* 0x000000080b0a7825 */ /* 0x004fcc00078e0206 */
[----:B------:R-:W2:Y:S01]  /*03c0*/  LDG.E.64 R10, desc[UR8][R10.64] ;  /* 0x000000080a0a7981 */ /* 0x000ea2000c1e1b00 */
[----:B------:R-:W-:Y:S01]  /*03d0*/  IMAD R12, R13, 0x22, R12 ;  /* 0x000000220d0c7824 */ /* 0x000fe200078e020c */
[----:B------:R-:W-:Y:S01]  /*03e0*/  IADD3 R9, PT, PT, R0, R9, RZ ;  /* 0x0000000900097210 */ /* 0x000fe20007ffe0ff */
[----:B------:R-:W-:Y:S02]  /*03f0*/  VIADD R8, R8, 0x1 ;  /* 0x0000000108087836 */ /* 0x000fe40000000000 */
[----:B------:R-:W-:-:S03]  /*0400*/  IMAD R13, R12, 0x8, R5 ;  /* 0x000000080c0d7824 */ /* 0x000fc600078e0205 */
[----:B------:R-:W-:Y:S02]  /*0410*/  ISETP.NE.AND P0, PT, R8, RZ, PT ;  /* 0x000000ff0800720c */ /* 0x000fe40003f05270 */
[----:B--2---:R0:W-:Y:S11]  /*0420*/  STS.64 [R13], R10 ;  /* 0x0000000a0d007388 */ /* 0x0041f60000000a00 */
[----:B------:R-:W-:Y:S05]  /*0430*/  @P0 BRA `(.L_x_2) ;  /* 0xfffffffc00ac0947 */ /* 0x000fea000383ffff */
.L_x_1:
[----:B------:R-:W-:Y:S05]  /*0440*/  BSYNC.RECONVERGENT B0 ;  /* 0x0000000000007941 */ /* 0x000fea0003800200 */
.L_x_0:
[----:B------:R-:W-:Y:S04]  /*0450*/  BSSY.RECONVERGENT B0, `(.L_x_3) ;  /* 0x000005d000007945 */ /* 0x000fe80003800200 */
[----:B------:R-:W-:Y:S05]  /*0460*/  @!P1 BRA `(.L_x_4) ;  /* 0x00000004006c9947 */ /* 0x000fea0003800000 */
[----:B------:R-:W2:Y:S01]  /*0470*/  S2R R8, SR_CgaCtaId ;  /* 0x0000000000087919 */ /* 0x000ea20000008800 */
[----:B0-----:R-:W0:Y:S01]  /*0480*/  LDC.64 R12, c[0x0][0x388] ;  /* 0x0000e200ff0c7b82 */ /* 0x001e220000000a00 */
[C---:B------:R-:W-:Y:S01]  /*0490*/  PRMT R6, R0.reuse, 0x9910, RZ ;  /* 0x0000991000067816 */ /* 0x040fe200000000ff */
[----:B------:R-:W-:Y:S01]  /*04a0*/  IMAD R11, R0, 0x2, R25 ;  /* 0x00000002000b7824 */ /* 0x000fe200078e0219 */
[----:B------:R-:W-:Y:S01]  /*04b0*/  MOV R7, 0x400 ;  /* 0x0000040000077802 */ /* 0x000fe20000000f00 */
[C---:B------:R-:W-:Y:S01]  /*04c0*/  IMAD.IADD R5, R25.reuse, 0x1, R0 ;  /* 0x0000000119057824 */ /* 0x040fe200078e0200 */
[----:B------:R-:W-:Y:S01]  /*04d0*/  PRMT R9, R25, 0x7610, R9 ;  /* 0x0000761019097816 */ /* 0x000fe20000000009 */
[----:B------:R-:W-:Y:S01]  /*04e0*/  IMAD R23, R6, 0x3, R25 ;  /* 0x0000000306177824 */ /* 0x000fe200078e0219 */
[----:B--2---:R-:W-:-:S07]  /*04f0*/  LEA R7, R8, R7, 0x18 ;  /* 0x0000000708077211 */ /* 0x004fce00078ec0ff */
.L_x_5:
[----:B------:R-:W-:Y:S02]  /*0500*/  LOP3.LUT R8, R9, 0xffff, RZ, 0xc0, !PT ;  /* 0x0000ffff09087812 */ /* 0x000fe400078ec0ff */
[----:B------:R-:W-:Y:S02]  /*0510*/  LOP3.LUT R10, R5, 0xffff, RZ, 0xc0, !PT ;  /* 0x0000ffff050a7812 */ /* 0x000fe400078ec0ff */
[----:B--2---:R-:W-:Y:S01]  /*0520*/  LOP3.LUT R16, R11, 0xffff, RZ, 0xc0, !PT ;  /* 0x0000ffff0b107812 */ /* 0x004fe200078ec0ff */
[----:B------:R-:W-:Y:S02]  /*0530*/  IMAD R8, R8, 0xf0f1, RZ ;  /* 0x0000f0f108087824 */ /* 0x000fe400078e02ff */
[----:B------:R-:W-:-:S03]  /*0540*/  IMAD R18, R10, 0xf0f1, RZ ;  /* 0x0000f0f10a127824 */ /* 0x000fc600078e02ff */
[----:B------:R-:W-:Y:S02]  /*0550*/  SHF.R.U32.HI R15, RZ, 0x15, R8 ;  /* 0x00000015ff0f7819 */ /* 0x000fe40000011608 */
[----:B------:R-:W-:Y:S02]  /*0560*/  PRMT R8, R9, 0x9910, RZ ;  /* 0x0000991009087816 */ /* 0x000fe400000000ff */
[----:B------:R-:W-:Y:S02]  /*0570*/  PRMT R17, R15, 0x9910, RZ ;  /* 0x000099100f117816 */ /* 0x000fe400000000ff */
[----:B-1----:R-:W-:-:S03]  /*0580*/  LEA R19, R2, R15, 0x5 ;  /* 0x0000000f02137211 */ /* 0x002fc600078e28ff */
[----:B------:R-:W-:Y:S01]  /*0590*/  IMAD R8, R17, -0x22, R8 ;  /* 0xffffffde11087824 */ /* 0x000fe200078e0208 */
[----:B------:R-:W-:-:S04]  /*05a0*/  LOP3.LUT R17, R23, 0xffff, RZ, 0xc0, !PT ;  /* 0x0000ffff17117812 */ /* 0x000fc800078ec0ff */
[----:B------:R-:W-:Y:S01]  /*05b0*/  LOP3.LUT R8, R8, 0xffff, RZ, 0xc0, !PT ;  /* 0x0000ffff08087812 */ /* 0x000fe200078ec0ff */
[----:B------:R-:W-:-:S04]  /*05c0*/  IMAD R17, R17, 0xf0f1, RZ ;  /* 0x0000f0f111117824 */ /* 0x000fc800078e02ff */
[--C-:B------:R-:W-:Y:S02]  /*05d0*/  IMAD R14, R4, 0x20, R8.reuse ;  /* 0x00000020040e7824 */ /* 0x100fe400078e0208 */
[----:B------:R-:W-:Y:S01]  /*05e0*/  IMAD R10, R15, 0x22, R8 ;  /* 0x000000220f0a7824 */ /* 0x000fe200078e0208 */
[----:B------:R-:W-:Y:S01]  /*05f0*/  SHF.R.U32.HI R15, RZ, 0x15, R18 ;  /* 0x00000015ff0f7819 */ /* 0x000fe20000011612 */
[----:B------:R-:W-:Y:S02]  /*0600*/  IMAD R8, R16, 0xf0f1, RZ ;  /* 0x0000f0f110087824 */ /* 0x000fe400078e02ff */
[----:B------:R-:W-:Y:S01]  /*0610*/  IMAD R19, R19, UR6, R14 ;  /* 0x0000000613137c24 */ /* 0x000fe2000f8e020e */
[----:B------:R-:W-:Y:S01]  /*0620*/  SHF.R.U32.HI R14, RZ, 0x15, R17 ;  /* 0x00000015ff0e7819 */ /* 0x000fe20000011611 */
[--C-:B------:R-:W-:Y:S01]  /*0630*/  IMAD R16, R0, 0x2, R9.reuse ;  /* 0x0000000200107824 */ /* 0x100fe200078e0209 */
[----:B------:R-:W-:Y:S01]  /*0640*/  SHF.R.U32.HI R8, RZ, 0x15, R8 ;  /* 0x00000015ff087819 */ /* 0x000fe20000011608 */
[----:B------:R-:W-:Y:S01]  /*0650*/  IMAD R17, R6, 0x3, R9 ;  /* 0x0000000306117824 */ /* 0x000fe200078e0209 */
[----:B------:R-:W-:-:S02]  /*0660*/  PRMT R18, R15, 0x9910, RZ ;  /* 0x000099100f127816 */ /* 0x000fc400000000ff */
[----:B------:R-:W-:Y:S02]  /*0670*/  PRMT R8, R8, 0x9910, RZ ;  /* 0x0000991008087816 */ /* 0x000fe400000000ff */
[----:B------:R-:W-:Y:S02]  /*0680*/  PRMT R14, R14, 0x9910, RZ ;  /* 0x000099100e0e7816 */ /* 0x000fe400000000ff */
[----:B------:R-:W-:Y:S01]  /*0690*/  LOP3.LUT R20, R16, 0xffff, RZ, 0xc0, !PT ;  /* 0x0000ffff10147812 */ /* 0x000fe200078ec0ff */
[----:B------:R-:W-:Y:S01]  /*06a0*/  IMAD R16, R18, 0x22, RZ ;  /* 0x0000002212107824 */ /* 0x000fe200078e02ff */
[----:B------:R-:W-:Y:S01]  /*06b0*/  LOP3.LUT R21, R17, 0xffff, RZ, 0xc0, !PT ;  /* 0x0000ffff11157812 */ /* 0x000fe200078ec0ff */
[----:B------:R-:W-:Y:S02]  /*06c0*/  IMAD R8, R8, 0x22, RZ ;  /* 0x0000002208087824 */ /* 0x000fe400078e02ff */
[----:B------:R-:W-:Y:S01]  /*06d0*/  IMAD R14, R14, 0x22, RZ ;  /* 0x000000220e0e7824 */ /* 0x000fe200078e02ff */
[----:B------:R-:W-:Y:S01]  /*06e0*/  IADD3 R16, PT, PT, RZ, -R16, RZ ;  /* 0x80000010ff107210 */ /* 0x000fe20007ffe0ff */
[----:B------:R-:W-:-:S02]  /*06f0*/  IMAD.MOV R8, RZ, RZ, -R8 ;  /* 0x000000ffff087224 */ /* 0x000fc400078e0a08 */
[----:B------:R-:W-:Y:S01]  /*0700*/  IMAD.MOV R14, RZ, RZ, -R14 ;  /* 0x000000ffff0e7224 */ /* 0x000fe200078e0a0e */
[----:B------:R-:W-:Y:S01]  /*0710*/  PRMT R16, R16, 0x7710, RZ ;  /* 0x0000771010107816 */ /* 0x000fe200000000ff */
[----:B------:R-:W-:Y:S01]  /*0720*/  IMAD R21, R21, 0xf0f1, RZ ;  /* 0x0000f0f115157824 */ /* 0x000fe200078e02ff */
[----:B------:R-:W-:Y:S01]  /*0730*/  PRMT R8, R8, 0x7710, RZ ;  /* 0x0000771008087816 */ /* 0x000fe200000000ff */
[----:B------:R-:W-:Y:S01]  /*0740*/  IMAD R17, R20, 0xf0f1, RZ ;  /* 0x0000f0f114117824 */ /* 0x000fe200078e02ff */
[----:B------:R-:W-:Y:S01]  /*0750*/  PRMT R18, R14, 0x7710, RZ ;  /* 0x000077100e127816 */ /* 0x000fe200000000ff */
[----:B------:R-:W-:Y:S01]  /*0760*/  IMAD R14, R2, 0x20, R15 ;  /* 0x00000020020e7824 */ /* 0x000fe200078e020f */
[----:B------:R-:W-:Y:S01]  /*0770*/  IADD3 R16, PT, PT, R16, R5, RZ ;  /* 0x0000000510107210 */ /* 0x000fe20007ffe0ff */
[----:B------:R-:W-:Y:S01]  /*0780*/  IMAD.IADD R8, R8, 0x1, R11 ;  /* 0x0000000108087824 */ /* 0x000fe200078e020b */
[----:B------:R-:W-:Y:S02]  /*0790*/  IADD3 R27, PT, PT, R18, R23, RZ ;  /* 0x00000017121b7210 */ /* 0x000fe40007ffe0ff */
[----:B------:R-:W-:-:S02]  /*07a0*/  LOP3.LUT R20, R16, 0xffff, RZ, 0xc0, !PT ;  /* 0x0000ffff10147812 */ /* 0x000fc400078ec0ff */
[----:B------:R-:W-:Y:S02]  /*07b0*/  SHF.R.U32.HI R24, RZ, 0x15, R21 ;  /* 0x00000015ff187819 */ /* 0x000fe40000011615 */
[----:B------:R-:W-:Y:S02]  /*07c0*/  SHF.R.U32.HI R17, RZ, 0x15, R17 ;  /* 0x00000015ff117819 */ /* 0x000fe40000011611 */
[----:B------:R-:W-:Y:S01]  /*07d0*/  LOP3.LUT R21, R8, 0xffff, RZ, 0xc0, !PT ;  /* 0x0000ffff08157812 */ /* 0x000fe200078ec0ff */
[----:B------:R-:W-:Y:S01]  /*07e0*/  IMAD R8, R15, 0x22, R20 ;  /* 0x000000220f087824 */ /* 0x000fe200078e0214 */
[----:B------:R-:W-:Y:S01]  /*07f0*/  LOP3.LUT R27, R27, 0xffff, RZ, 0xc0, !PT ;  /* 0x0000ffff1b1b7812 */ /* 0x000fe200078ec0ff */
[----:B------:R-:W-:Y:S01]  /*0800*/  IMAD R16, R2, 0x20, R17 ;  /* 0x0000002002107824 */ /* 0x000fe200078e0211 */
[C---:B------:R-:W-:Y:S01]  /*0810*/  LEA R15, R4.reuse, R20, 0x5 ;  /* 0x00000014040f7211 */ /* 0x040fe200078e28ff */
[--C-:B------:R-:W-:Y:S02]  /*0820*/  IMAD R22, R17, 0x22, R21.reuse ;  /* 0x0000002211167824 */ /* 0x100fe400078e0215 */
[----:B------:R-:W-:-:S02]  /*0830*/  IMAD R21, R4, 0x20, R21 ;  /* 0x0000002004157824 */ /* 0x000fc400078e0215 */
[----:B------:R-:W-:Y:S02]  /*0840*/  IMAD R18, R2, 0x20, R24 ;  /* 0x0000002002127824 */ /* 0x000fe400078e0218 */
[----:B------:R-:W-:Y:S02]  /*0850*/  IMAD R17, R4, 0x20, R27 ;  /* 0x0000002004117824 */ /* 0x000fe400078e021b */
[----:B------:R-:W-:Y:S02]  /*0860*/  IMAD R15, R14, UR6, R15 ;  /* 0x000000060e0f7c24 */ /* 0x000fe4000f8e020f */
[----:B------:R-:W-:Y:S02]  /*0870*/  IMAD R21, R16, UR6, R21 ;  /* 0x0000000610157c24 */ /* 0x000fe4000f8e0215 */
[----:B------:R-:W-:Y:S02]  /*0880*/  IMAD R29, R18, UR6, R17 ;  /* 0x00000006121d7c24 */ /* 0x000fe4000f8e0211 */
[----:B0-----:R-:W-:-:S04]  /*0890*/  IMAD.WIDE R18, R19, 0x8, R12 ;  /* 0x0000000813127825 */ /* 0x001fc800078e020c */
[--C-:B------:R-:W-:Y:S02]  /*08a0*/  IMAD.WIDE R16, R15, 0x8, R12.reuse ;  /* 0x000000080f107825 */ /* 0x100fe400078e020c */
[----:B------:R-:W2:Y:S02]  /*08b0*/  LDG.E.64 R18, desc[UR8][R18.64] ;  /* 0x0000000812127981 */ /* 0x000ea4000c1e1b00 */
[--C-:B------:R-:W-:Y:S02]  /*08c0*/  IMAD.WIDE R14, R21, 0x8, R12.reuse ;  /* 0x00000008150e7825 */ /* 0x100fe400078e020c */
[----:B------:R-:W3:Y:S02]  /*08d0*/  LDG.E.64 R16, desc[UR8][R16.64] ;  /* 0x0000000810107981 */ /* 0x000ee4000c1e1b00 */
[----:B------:R-:W-:Y:S02]  /*08e0*/  IMAD.WIDE R20, R29, 0x8, R12 ;  /* 0x000000081d147825 */ /* 0x000fe400078e020c */
[----:B------:R-:W4:Y:S04]  /*08f0*/  LDG.E.64 R14, desc[UR8][R14.64] ;  /* 0x000000080e0e7981 */ /* 0x000f28000c1e1b00 */
[----:B------:R-:W5:Y:S01]  /*0900*/  LDG.E.64 R20, desc[UR8][R20.64] ;  /* 0x0000000814147981 */ /* 0x000f62000c1e1b00 */
[----:B------:R-:W-:Y:S01]  /*0910*/  IMAD R24, R24, 0x22, R27 ;  /* 0x0000002218187824 */ /* 0x000fe200078e021b */
[----:B------:R-:W-:Y:S01]  /*0920*/  LEA R27, R10, R7, 0x3 ;  /* 0x000000070a1b7211 */ /* 0x000fe200078e18ff */
[----:B------:R-:W-:-:S02]  /*0930*/  IMAD R29, R8, 0x8, R7 ;  /* 0x00000008081d7824 */ /* 0x000fc400078e0207 */
[----:B------:R-:W-:Y:S01]  /*0940*/  IMAD R22, R22, 0x8, R7 ;  /* 0x0000000816167824 */ /* 0x000fe200078e0207 */
[----:B------:R-:W-:Y:S02]  /*0950*/  LEA R24, R24, R7, 0x3 ;  /* 0x0000000718187211 */ /* 0x000fe400078e18ff */
[----:B------:R-:W-:-:S04]  /*0960*/  IADD3 R25, PT, PT, R0, R25, R0 ;  /* 0x0000001900197210 */ /* 0x000fc80007ffe000 */
[----:B------:R-:W-:-:S04]  /*0970*/  IADD3 R25, PT, PT, R0, R25, R0 ;  /* 0x0000001900197210 */ /* 0x000fc80007ffe000 */
[----:B------:R-:W-:Y:S01]  /*0980*/  ISETP.GE.U32.AND P0, PT, R25, 0x484, PT ;  /* 0x000004841900780c */ /* 0x000fe20003f06070 */
[C---:B------:R-:W-:Y:S01]  /*0990*/  IMAD R5, R0.reuse, 0x4, R5 ;  /* 0x0000000400057824 */ /* 0x040fe200078e0205 */
[C---:B------:R-:W-:Y:S01]  /*09a0*/  LEA R11, R0.reuse, R11, 0x2 ;  /* 0x0000000b000b7211 */ /* 0x040fe200078e10ff */
[C---:B------:R-:W-:Y:S02]  /*09b0*/  IMAD R9, R0.reuse, 0x4, R9 ;  /* 0x0000000400097824 */ /* 0x040fe400078e0209 */
[----:B------:R-:W-:Y:S01]  /*09c0*/  IMAD R23, R0, 0x4, R23 ;  /* 0x0000000400177824 */ /* 0x000fe200078e0217 */
[----:B--2---:R2:W-:Y:S04]  /*09d0*/  STS.64 [R27], R18 ;  /* 0x000000121b007388 */ /* 0x0045e80000000a00 */
[----:B---3--:R2:W-:Y:S04]  /*09e0*/  STS.64 [R29], R16 ;  /* 0x000000101d007388 */ /* 0x0085e80000000a00 */
[----:B----4-:R2:W-:Y:S04]  /*09f0*/  STS.64 [R22], R14 ;  /* 0x0000000e16007388 */ /* 0x0105e80000000a00 */
[----:B-----5:R2:W-:Y:S01]  /*0a00*/  STS.64 [R24], R20 ;  /* 0x0000001418007388 */ /* 0x0205e20000000a00 */
[----:B------:R-:W-:Y:S05]  /*0a10*/  @!P0 BRA `(.L_x_5) ;  /* 0xfffffff800b88947 */ /* 0x000fea000383ffff */
.L_x_4:
[----:B------:R-:W-:Y:S05]  /*0a20*/  BSYNC.RECONVERGENT B0 ;  /* 0x0000000000007941 */ /* 0x000fea0003800200 */
.L_x_3:
[----:B------:R-:W3:Y:S08]  /*0a30*/  S2UR UR5, SR_CgaCtaId ;  /* 0x00000000000579c3 */ /* 0x000ef00000008800 */
[----:B------:R-:W-:Y:S01]  /*0a40*/  BAR.SYNC.DEFER_BLOCKING 0x0 ;  /* 0x0000000000007b1d */ /* 0x000fe20000010000 */
[----:B------:R-:W-:Y:S02]  /*0a50*/  SHF.R.U32.HI R0, RZ, 0x5, R3 ;  /* 0x00000005ff007819 */ /* 0x000fe40000011603 */
[----:B------:R-:W-:-:S03]  /*0a60*/  LOP3.LUT R3, R3, 0x1f, RZ, 0xc0, !PT ;  /* 0x0000001f03037812 */ /* 0x000fc600078ec0ff */
[----:B------:R-:W-:Y:S02]  /*0a70*/  UMOV UR4, 0x400 ;  /* 0x0000040000047882 */ /* 0x000fe40000000000 */
[----:B------:R-:W-:Y:S01]  /*0a80*/  IMAD R5, R0, 0x22, R3 ;  /* 0x0000002200057824 */ /* 0x000fe200078e0203 */
[----:B------:R-:W-:Y:S01]  /*0a90*/  LEA R3, R4, R3, 0x5 ;  /* 0x0000000304037211 */ /* 0x000fe200078e28ff */
[----:B-1----:R-:W-:-:S04]  /*0aa0*/  IMAD R0, R2, 0x20, R0 ;  /* 0x0000002002007824 */ /* 0x002fc800078e0200 */
[----:B------:R-:W-:Y:S01]  /*0ab0*/  IMAD R3, R0, UR7, R3 ;  /* 0x0000000700037c24 */ /* 0x000fe2000f8e0203 */
[----:B---3--:R-:W-:-:S06]  /*0ac0*/  ULEA UR4, UR5, UR4, 0x18 ;  /* 0x0000000405047291 */ /* 0x008fcc000f8ec0ff */
[----:B------:R-:W-:-:S05]  /*0ad0*/  LEA R5, R5, UR4, 0x3 ;  /* 0x0000000405057c11 */ /* 0x000fca000f8e18ff */
[----:B0-----:R-:W0:Y:S04]  /*0ae0*/  LDS.64 R10, [R5] ;  /* 0x00000000050a7984 */ /* 0x001e280000000a00 */
[----:B--2---:R-:W1:Y:S04]  /*0af0*/  LDS.64 R14, [R5+0x8] ;  /* 0x00000800050e7984 */ /* 0x004e680000000a00 */
[----:B------:R-:W2:Y:S04]  /*0b00*/  LDS.64 R16, [R5+0x10] ;  /* 0x0000100005107984 */ /* 0x000ea80000000a00 */
[----:B------:R-:W3:Y:S04]  /*0b10*/  LDS.64 R8, [R5+0x110] ;  /* 0x0001100005087984 */ /* 0x000ee80000000a00 */
[----:B------:R-:W4:Y:S01]  /*0b20*/  LDS.64 R6, [R5+0x118] ;  /* 0x0001180005067984 */ /* 0x000f220000000a00 */
[----:B0-----:R-:W-:-:S03]  /*0b30*/  DADD R12, RZ, -R10 ;  /* 0x00000000ff0c7229 */ /* 0x001fc6000000080a */
[----:B------:R-:W0:Y:S05]  /*0b40*/  LDS.64 R10, [R5+0x120] ;  /* 0x00012000050a7984 */ /* 0x000e2a0000000a00 */
[----:B-1----:R-:W-:Y:S02]  /*0b50*/  DADD R14, R12, -R14 ;  /* 0x000000000c0e7229 */ /* 0x002fe4000000080e */
[----:B------:R-:W1:Y:S06]  /*0b60*/  LDS.64 R12, [R5+0x220] ;  /* 0x00022000050c7984 */ /* 0x000e6c0000000a00 */
[----:B--2---:R-:W-:-:S02]  /*0b70*/  DADD R16, R14, -R16 ;  /* 0x000000000e107229 */ /* 0x004fc40000000810 */
[----:B------:R-:W2:Y:S06]  /*0b80*/  LDS.64 R14, [R5+0x228] ;  /* 0x00022800050e7984 */ /* 0x000eac0000000a00 */
[----:B---3--:R-:W-:Y:S01]  /*0b90*/  DADD R16, R16, -R8 ;  /* 0x0000000010107229 */ /* 0x008fe20000000808 */
[----:B------:R-:W3:Y:S07]  /*0ba0*/  LDS.64 R8, [R5+0x230] ;  /* 0x0002300005087984 */ /* 0x000eee0000000a00 */
[----:B----4-:R-:W-:-:S08]  /*0bb0*/  DFMA R6, R6, 8, R16 ;  /* 0x402000000606782b */ /* 0x010fd00000000010 */
[----:B0-----:R-:W-:Y:S02]  /*0bc0*/  DADD R10, R6, -R10 ;  /* 0x00000000060a7229 */ /* 0x001fe4000000080a */
[----:B------:R-:W0:Y:S06]  /*0bd0*/  LDC.64 R6, c[0x0][0x390] ;  /* 0x0000e400ff067b82 */ /* 0x000e2c0000000a00 */
[----:B-1----:R-:W-:-:S08]  /*0be0*/  DADD R10, R10, -R12 ;  /* 0x000000000a0a7229 */ /* 0x002fd0000000080c */
[----:B--2---:R-:W-:-:S08]  /*0bf0*/  DADD R10, R10, -R14 ;  /* 0x000000000a0a7229 */ /* 0x004fd0000000080e */
[----:B---3--:R-:W-:Y:S01]  /*0c00*/  DADD R8, R10, -R8 ;  /* 0x000000000a087229 */ /* 0x008fe20000000808 */
[----:B0-----:R-:W-:-:S06]  /*0c10*/  IMAD.WIDE.U32 R6, R3, 0x8, R6 ;  /* 0x0000000803067825 */ /* 0x001fcc00078e0006 */
[----:B------:R-:W-:Y:S01]  /*0c20*/  STG.E.64 desc[UR8][R6.64], R8 ;  /* 0x0000000806007986 */ /* 0x000fe2000c101b08 */
[----:B------:R-:W-:Y:S05]  /*0c30*/  EXIT ;  /* 0x000000000000794d */ /* 0x000fea0003800000 */
.L_x_6:
[----:B------:R-:W-:-:S00]  /*0c40*/  BRA `(.L_x_6) ;  /* 0xfffffffc00fc7947 */ /* 0x000fc0000383ffff */
[----:B------:R-:W-:-:S00]  /*0c50*/  NOP ;  /* 0x0000000000007918 */ /* 0x000fc00000000000 */
        /* <DEDUP_REMOVED lines=10> */
.L_x_7:


//--------------------- .nv.shared._Z23conv2d_shared_mem_blockILi32EEviiPKdPd --------------------------
	.section	.nv.shared._Z23conv2d_shared_mem_blockILi32EEviiPKdPd,"aw",@nobits
	.sectionflags	@""
	.align	8
.nv.shared._Z23conv2d_shared_mem_blockILi32EEviiPKdPd:
	.zero		10272


//--------------------- .nv.shared.reserved.0     --------------------------
	.section	.nv.shared.reserved.0,"aw",@nobits
	.weak		__nv_reservedSMEM_offset_0_alias
	.size		__nv_reservedSMEM_offset_0_alias, 0, 64
	.other		__nv_reservedSMEM_offset_0_alias,@"STO_CUDA_RESERVED_SHARED STV_DEFAULT"
__nv_reservedSMEM_offset_0_alias:
	.zero		0
	.zero		64


//--------------------- .nv.constant0._Z23conv2d_shared_mem_blockILi32EEviiPKdPd --------------------------
	.section	.nv.constant0._Z23conv2d_shared_mem_blockILi32EEviiPKdPd,"a",@progbits
	.sectionflags	@""
	.align	4
.nv.constant0._Z23conv2d_shared_mem_blockILi32EEviiPKdPd:
	.zero		920


//--------------------- SYMBOLS --------------------------

	.type		.nv.reservedSmem.offset0,@object
	.size		.nv.reservedSmem.offset0,0x4
	.type		.nv.reservedSmem.cap,@object
	.size		.nv.reservedSmem.cap,0x4
